	.headerflags	@"EF_CUDA_TEXMODE_UNIFIED EF_CUDA_64BIT_ADDRESS EF_CUDA_ACCELERATORS EF_CUDA_SM90 EF_CUDA_VIRTUAL_SM(EF_CUDA_SM90)"
	.elftype	@"ET_EXEC"


//--------------------- .nv.info                  --------------------------
	.section	.nv.info,"",@"SHT_CUDA_INFO"
	.align	4


	//----- nvinfo : EIATTR_REGCOUNT
	.align		4
        /*0000*/ 	.byte	0x04, 0x2f
        /*0002*/ 	.short	(.L_2 - .L_1)
	.align		4
.L_1:
        /*0004*/ 	.word	index@(triton_poi_fused__native_batch_norm_legit_21)
        /*0008*/ 	.word	0x00000014


	//----- nvinfo : EIATTR_MIN_STACK_SIZE
	.align		4
.L_2:
        /*000c*/ 	.byte	0x04, 0x12
        /*000e*/ 	.short	(.L_4 - .L_3)
	.align		4
.L_3:
        /*0010*/ 	.word	index@(triton_poi_fused__native_batch_norm_legit_21)
        /*0014*/ 	.word	0x00000000


	//----- nvinfo : EIATTR_FRAME_SIZE
	.align		4
.L_4:
        /*0018*/ 	.byte	0x04, 0x11
        /*001a*/ 	.short	(.L_6 - .L_5)
	.align		4
.L_5:
        /*001c*/ 	.word	index@(triton_poi_fused__native_batch_norm_legit_21)
        /*0020*/ 	.word	0x00000000


	//----- nvinfo : EIATTR_MIN_STACK_SIZE
	.align		4
.L_6:
        /*0024*/ 	.byte	0x04, 0x12
        /*0026*/ 	.short	(.L_8 - .L_7)
	.align		4
.L_7:
        /*0028*/ 	.word	index@(triton_poi_fused__native_batch_norm_legit_21)
        /*002c*/ 	.word	0x00000000
.L_8:


//--------------------- .nv.info.triton_poi_fused__native_batch_norm_legit_21 --------------------------
	.section	.nv.info.triton_poi_fused__native_batch_norm_legit_21,"",@"SHT_CUDA_INFO"
	.sectionflags	@""
	.align	4


	//----- nvinfo : EIATTR_CUDA_API_VERSION
	.align		4
        /*0000*/ 	.byte	0x04, 0x37
        /*0002*/ 	.short	(.L_10 - .L_9)
.L_9:
        /*0004*/ 	.word	0x0000007c


	//----- nvinfo : EIATTR_KPARAM_INFO
	.align		4
.L_10:
        /*0008*/ 	.byte	0x04, 0x17
        /*000a*/ 	.short	(.L_12 - .L_11)
.L_11:
        /*000c*/ 	.word	0x00000000
        /*0010*/ 	.short	0x0003
        /*0012*/ 	.short	0x0018
        /*0014*/ 	.byte	0x00, 0xf0, 0x11, 0x00


	//----- nvinfo : EIATTR_KPARAM_INFO
	.align		4
.L_12:
        /*0018*/ 	.byte	0x04, 0x17
        /*001a*/ 	.short	(.L_14 - .L_13)
.L_13:
        /*001c*/ 	.word	0x00000000
        /*0020*/ 	.short	0x0002
        /*0022*/ 	.short	0x0010
        /*0024*/ 	.byte	0x00, 0xf4, 0x21, 0x00


	//----- nvinfo : EIATTR_KPARAM_INFO
	.align		4
.L_14:
        /*0028*/ 	.byte	0x04, 0x17
        /*002a*/ 	.short	(.L_16 - .L_15)
.L_15:
        /*002c*/ 	.word	0x00000000
        /*0030*/ 	.short	0x0001
        /*0032*/ 	.short	0x0008
        /*0034*/ 	.byte	0x00, 0xf4, 0x21, 0x00


	//----- nvinfo : EIATTR_KPARAM_INFO
	.align		4
.L_16:
        /*0038*/ 	.byte	0x04, 0x17
        /*003a*/ 	.short	(.L_18 - .L_17)
.L_17:
        /*003c*/ 	.word	0x00000000
        /*0040*/ 	.short	0x0000
        /*0042*/ 	.short	0x0000
        /*0044*/ 	.byte	0x00, 0xf4, 0x21, 0x00


	//----- nvinfo : EIATTR_SPARSE_MMA_MASK
	.align		4
.L_18:
        /*0048*/ 	.byte	0x03, 0x50
        /*004a*/ 	.short	0x0000


	//----- nvinfo : EIATTR_MAXREG_COUNT
	.align		4
        /*004c*/ 	.byte	0x03, 0x1b
        /*004e*/ 	.short	0x00ff


	//----- nvinfo : EIATTR_EXIT_INSTR_OFFSETS
	.align		4
        /*0050*/ 	.byte	0x04, 0x1c
        /*0052*/ 	.short	(.L_20 - .L_19)


	//   ....[0]....
.L_19:
        /*0054*/ 	.word	0x000002d0


	//   ....[1]....
        /*0058*/ 	.word	0x00000310


	//----- nvinfo : EIATTR_REQNTID
	.align		4
.L_20:
        /*005c*/ 	.byte	0x04, 0x10
        /*005e*/ 	.short	(.L_22 - .L_21)
.L_21:
        /*0060*/ 	.word	0x00000080
        /*0064*/ 	.word	0x00000001
        /*0068*/ 	.word	0x00000001


	//----- nvinfo : EIATTR_CBANK_PARAM_SIZE
	.align		4
.L_22:
        /*006c*/ 	.byte	0x03, 0x19
        /*006e*/ 	.short	0x001c


	//----- nvinfo : EIATTR_PARAM_CBANK
	.align		4
        /*0070*/ 	.byte	0x04, 0x0a
        /*0072*/ 	.short	(.L_24 - .L_23)
	.align		4
.L_23:
        /*0074*/ 	.word	index@(.nv.constant0.triton_poi_fused__native_batch_norm_legit_21)
        /*0078*/ 	.short	0x0210
        /*007a*/ 	.short	0x001c


	//----- nvinfo : EIATTR_SW_WAR
	.align		4
.L_24:
        /*007c*/ 	.byte	0x04, 0x36
        /*007e*/ 	.short	(.L_26 - .L_25)
.L_25:
        /*0080*/ 	.word	0x00000008
.L_26:


//--------------------- .nv.callgraph             --------------------------
	.section	.nv.callgraph,"",@"SHT_CUDA_CALLGRAPH"
	.align	4
	.sectionentsize	8
	.align		4
        /*0000*/ 	.word	0x00000000
	.align		4
        /*0004*/ 	.word	0xffffffff
	.align		4
        /*0008*/ 	.word	0x00000000
	.align		4
        /*000c*/ 	.word	0xfffffffe
	.align		4
        /*0010*/ 	.word	0x00000000
	.align		4
        /*0014*/ 	.word	0xfffffffd
	.align		4
        /*0018*/ 	.word	0x00000000
	.align		4
        /*001c*/ 	.word	0xfffffffc


//--------------------- .nv.constant4             --------------------------
	.section	.nv.constant4,"a",@progbits
	.align	8
	.align		8
.nv.constant4:
        /*0000*/ 	.dword	_$_str


//--------------------- .text.triton_poi_fused__native_batch_norm_legit_21 --------------------------
	.section	.text.triton_poi_fused__native_batch_norm_legit_21,"ax",@progbits
	.align	128
        .global         triton_poi_fused__native_batch_norm_legit_21
        .type           triton_poi_fused__native_batch_norm_legit_21,@function
        .size           triton_poi_fused__native_batch_norm_legit_21,(.L_x_1 - triton_poi_fused__native_batch_norm_legit_21)
        .other          triton_poi_fused__native_batch_norm_legit_21,@"STO_CUDA_ENTRY STV_DEFAULT"
triton_poi_fused__native_batch_norm_legit_21:
.text.triton_poi_fused__native_batch_norm_legit_21:
[----:B------:R-:W0:Y:S02]  /*0000*/  LDC R1, c[0x0][0x28] ;  /* 0x00000a00ff017b82 */ /* 0x000e240000000800 */
[----:B------:R-:W1:Y:S01]  /*0010*/  S2R R0, SR_TID.X ;  /* 0x0000000000007919 */ /* 0x000e620000002100 */
[----:B------:R-:W-:Y:S01]  /*0020*/  CS2R R12, SRZ ;  /* 0x00000000000c7805 */ /* 0x000fe2000001ff00 */
[----:B------:R-:W-:Y:S01]  /*0030*/  ULDC.64 UR4, c[0x0][0x208] ;  /* 0x0000820000047ab9 */ /* 0x000fe20000000a00 */
[----:B------:R-:W2:Y:S01]  /*0040*/  S2R R3, SR_CTAID.X ;  /* 0x0000000000037919 */ /* 0x000ea20000002500 */
[----:B-1----:R-:W-:-:S04]  /*0050*/  LOP3.LUT R0, R0, 0x7f, RZ, 0xc0, !PT ;  /* 0x0000007f00007812 */ /* 0x002fc800078ec0ff */
[----:B--2---:R-:W-:Y:S02]  /*0060*/  LEA R0, R3, R0, 0x7 ;  /* 0x0000000003007211 */ /* 0x004fe400078e38ff */
[----:B------:R-:W1:Y:S02]  /*0070*/  LDC.64 R2, c[0x0][0x210] ;  /* 0x00008400ff027b82 */ /* 0x000e640000000a00 */
[----:B------:R-:W-:Y:S02]  /*0080*/  SHF.R.S32.HI R5, RZ, 0x1f, R0 ;  /* 0x0000001fff057819 */ /* 0x000fe40000011400 */
[----:B------:R-:W-:Y:S02]  /*0090*/  ISETP.GE.AND P0, PT, R0, 0x800, PT ;  /* 0x000008000000780c */ /* 0x000fe40003f06270 */
[----:B------:R-:W-:-:S04]  /*00a0*/  LEA.HI R5, R5, R0, RZ, 0x9 ;  /* 0x0000000005057211 */ /* 0x000fc800078f48ff */
[C---:B------:R-:W-:Y:S02]  /*00b0*/  SHF.L.U32 R4, R5.reuse, 0x2, RZ ;  /* 0x0000000205047819 */ /* 0x040fe400000006ff */
[----:B------:R-:W-:Y:S02]  /*00c0*/  LOP3.LUT R6, R5, 0xfffffe00, RZ, 0xc0, !PT ;  /* 0xfffffe0005067812 */ /* 0x000fe400078ec0ff */
[----:B------:R-:W-:-:S04]  /*00d0*/  LOP3.LUT R5, R4, 0xfffff800, RZ, 0xc0, !PT ;  /* 0xfffff80004057812 */ /* 0x000fc800078ec0ff */
[----:B------:R-:W-:-:S04]  /*00e0*/  IADD3 R9, R5, R0, -R6 ;  /* 0x0000000005097210 */ /* 0x000fc80007ffe806 */
[----:B------:R-:W-:Y:S02]  /*00f0*/  IADD3 R7, R9, 0x200, RZ ;  /* 0x0000020009077810 */ /* 0x000fe40007ffe0ff */
[----:B------:R-:W-:Y:S01]  /*0100*/  IADD3 R11, R9, 0x400, RZ ;  /* 0x00000400090b7810 */ /* 0x000fe20007ffe0ff */
[----:B-1----:R-:W-:Y:S01]  /*0110*/  IMAD.WIDE R4, R9, 0x4, R2 ;  /* 0x0000000409047825 */ /* 0x002fe200078e0202 */
[----:B------:R-:W-:-:S03]  /*0120*/  IADD3 R15, R9, 0x600, RZ ;  /* 0x00000600090f7810 */ /* 0x000fc60007ffe0ff */
[--C-:B------:R-:W-:Y:S01]  /*0130*/  IMAD.WIDE R6, R7, 0x4, R2.reuse ;  /* 0x0000000407067825 */ /* 0x100fe200078e0202 */
[----:B------:R1:W2:Y:S03]  /*0140*/  @!P0 LDG.E R12, desc[UR4][R4.64] ;  /* 0x00000004040c8981 */ /* 0x0002a6000c1e1900 */
[--C-:B------:R-:W-:Y:S01]  /*0150*/  IMAD.WIDE R8, R11, 0x4, R2.reuse ;  /* 0x000000040b087825 */ /* 0x100fe200078e0202 */
[----:B------:R-:W2:Y:S03]  /*0160*/  @!P0 LDG.E R13, desc[UR4][R6.64] ;  /* 0x00000004060d8981 */ /* 0x000ea6000c1e1900 */
[----:B------:R-:W-:Y:S01]  /*0170*/  IMAD.WIDE R10, R15, 0x4, R2 ;  /* 0x000000040f0a7825 */ /* 0x000fe200078e0202 */
[----:B------:R-:W-:Y:S01]  /*0180*/  CS2R R14, SRZ ;  /* 0x00000000000e7805 */ /* 0x000fe2000001ff00 */
[----:B-1----:R-:W1:Y:S05]  /*0190*/  LDC.64 R4, c[0x0][0x220] ;  /* 0x00008800ff047b82 */ /* 0x002e6a0000000a00 */
[----:B------:R3:W4:Y:S04]  /*01a0*/  @!P0 LDG.E R14, desc[UR4][R8.64] ;  /* 0x00000004080e8981 */ /* 0x000728000c1e1900 */
[----:B------:R-:W5:Y:S01]  /*01b0*/  @!P0 LDG.E R15, desc[UR4][R10.64] ;  /* 0x000000040a0f8981 */ /* 0x000f62000c1e1900 */
[----:B---3--:R-:W-:Y:S01]  /*01c0*/  HFMA2.MMA R8, -RZ, RZ, 1.625, 0 ;  /* 0x3e800000ff087435 */ /* 0x008fe200000001ff */
[----:B--2---:R-:W-:-:S04]  /*01d0*/  FADD R3, R13, R12 ;  /* 0x0000000c0d037221 */ /* 0x004fc80000000000 */
[----:B----4-:R-:W-:Y:S02]  /*01e0*/  FADD R16, R3, R14 ;  /* 0x0000000e03107221 */ /* 0x010fe40000000000 */
[----:B------:R-:W2:Y:S02]  /*01f0*/  LDC.64 R2, c[0x0][0x218] ;  /* 0x00008600ff027b82 */ /* 0x000ea40000000a00 */
[----:B-----5:R-:W-:-:S04]  /*0200*/  FADD R16, R16, R15 ;  /* 0x0000000f10107221 */ /* 0x020fc80000000000 */
[----:B------:R-:W-:-:S04]  /*0210*/  FMUL R17, R16, 0.25 ;  /* 0x3e80000010117820 */ /* 0x000fc80000400000 */
[C---:B------:R-:W-:Y:S01]  /*0220*/  FADD R13, -R17.reuse, R13 ;  /* 0x0000000d110d7221 */ /* 0x040fe20000000100 */
[C---:B------:R-:W-:Y:S01]  /*0230*/  FADD R12, -R17.reuse, R12 ;  /* 0x0000000c110c7221 */ /* 0x040fe20000000100 */
[C---:B------:R-:W-:Y:S01]  /*0240*/  FADD R14, -R17.reuse, R14 ;  /* 0x0000000e110e7221 */ /* 0x040fe20000000100 */
[----:B------:R-:W-:Y:S01]  /*0250*/  FADD R6, -R17, R15 ;  /* 0x0000000f11067221 */ /* 0x000fe20000000100 */
[----:B------:R-:W-:-:S04]  /*0260*/  FMUL R13, R13, R13 ;  /* 0x0000000d0d0d7220 */ /* 0x000fc80000400000 */
[----:B------:R-:W-:-:S04]  /*0270*/  FFMA R13, R12, R12, R13 ;  /* 0x0000000c0c0d7223 */ /* 0x000fc8000000000d */
[----:B------:R-:W-:Y:S01]  /*0280*/  FFMA R13, R14, R14, R13 ;  /* 0x0000000e0e0d7223 */ /* 0x000fe2000000000d */
[----:B--2---:R-:W-:-:S04]  /*0290*/  IMAD.WIDE R2, R0, 0x4, R2 ;  /* 0x0000000400027825 */ /* 0x004fc800078e0202 */
[----:B------:R-:W-:Y:S01]  /*02a0*/  FFMA R13, R6, R6, R13 ;  /* 0x00000006060d7223 */ /* 0x000fe2000000000d */
[----:B------:R2:W-:Y:S03]  /*02b0*/  @!P0 STG.E desc[UR4][R2.64], R17 ;  /* 0x0000001102008986 */ /* 0x0005e6000c101904 */
[----:B------:R-:W-:Y:S01]  /*02c0*/  FFMA R13, R13, R8, 9.9999997473787516356e-06 ;  /* 0x3727c5ac0d0d7423 */ /* 0x000fe20000000008 */
[----:B-1----:R-:W-:Y:S06]  /*02d0*/  @P0 EXIT ;  /* 0x000000000000094d */ /* 0x002fec0003800000 */
[----:B------:R-:W0:Y:S01]  /*02e0*/  MUFU.RSQ R13, R13 ;  /* 0x0000000d000d7308 */ /* 0x000e220000001400 */
[----:B--2---:R-:W-:-:S05]  /*02f0*/  IMAD.WIDE R2, R0, 0x4, R4 ;  /* 0x0000000400027825 */ /* 0x004fca00078e0204 */
[----:B0-----:R-:W-:Y:S01]  /*0300*/  STG.E desc[UR4][R2.64], R13 ;  /* 0x0000000d02007986 */ /* 0x001fe2000c101904 */
[----:B------:R-:W-:Y:S05]  /*0310*/  EXIT ;  /* 0x000000000000794d */ /* 0x000fea0003800000 */
.L_x_0:
[----:B------:R-:W-:-:S00]  /*0320*/  BRA `(.L_x_0) ;  /* 0xfffffffc00fc7947 */ /* 0x000fc0000383ffff */
[----:B------:R-:W-:-:S00]  /*0330*/  NOP ;  /* 0x0000000000007918 */ /* 0x000fc00000000000 */
        /* <DEDUP_REMOVED lines=12> */
.L_x_1:


//--------------------- .nv.global.init           --------------------------
	.section	.nv.global.init,"aw",@progbits
.nv.global.init:
	.type		_$_str,@object
	.size		_$_str,(.L_0 - _$_str)
_$_str:
        /*0000*/ 	.byte	0x5f, 0x5f, 0x43, 0x55, 0x44, 0x41, 0x5f, 0x46, 0x54, 0x5a, 0x00
.L_0:


//--------------------- .nv.constant0.triton_poi_fused__native_batch_norm_legit_21 --------------------------
	.section	.nv.constant0.triton_poi_fused__native_batch_norm_legit_21,"a",@progbits
	.sectionflags	@""
	.align	4
.nv.constant0.triton_poi_fused__native_batch_norm_legit_21:
	.zero		556
